//
// Generated by NVIDIA NVVM Compiler
//
// Compiler Build ID: CL-36424714
// Cuda compilation tools, release 13.0, V13.0.88
// Based on NVVM 20.0.0
//

.version 9.0
.target sm_100
.address_size 64

	// .globl	_Z6AssignPi
.global .align 4 .b8 globalIn[4096];
.global .align 4 .b8 globalOut[4096];
.const .align 4 .b8 globalConst[4096];

.visible .entry _Z6AssignPi(
	.param .u64 .ptr .align 1 _Z6AssignPi_param_0
)
{
	.reg .b32 	%r<6>;
	.reg .b64 	%rd<9>;

	ld.param.u64 	%rd1, [_Z6AssignPi_param_0];
	cvta.to.global.u64 	%rd2, %rd1;
	mov.u32 	%r1, %tid.x;
	mov.u32 	%r2, %ctaid.x;
	mov.u32 	%r3, %ntid.x;
	mad.lo.s32 	%r4, %r2, %r3, %r1;
	mul.wide.s32 	%rd3, %r4, 4;
	mov.u64 	%rd4, globalIn;
	add.s64 	%rd5, %rd4, %rd3;
	ld.global.u32 	%r5, [%rd5];
	add.s64 	%rd6, %rd2, %rd3;
	st.global.u32 	[%rd6], %r5;
	mov.u64 	%rd7, globalOut;
	add.s64 	%rd8, %rd7, %rd3;
	st.global.u32 	[%rd8], %r5;
	ret;

}
	// .globl	_Z12checkAddressPiPb
.visible .entry _Z12checkAddressPiPb(
	.param .u64 .ptr .align 1 _Z12checkAddressPiPb_param_0,
	.param .u64 .ptr .align 1 _Z12checkAddressPiPb_param_1
)
{
	.reg .pred 	%p<2>;
	.reg .b16 	%rs<2>;
	.reg .b64 	%rd<6>;

	ld.param.u64 	%rd1, [_Z12checkAddressPiPb_param_0];
	ld.param.u64 	%rd2, [_Z12checkAddressPiPb_param_1];
	cvta.to.global.u64 	%rd3, %rd2;
	mov.u64 	%rd4, globalConst;
	cvta.const.u64 	%rd5, %rd4;
	setp.eq.s64 	%p1, %rd1, %rd5;
	selp.u16 	%rs1, 1, 0, %p1;
	st.global.u8 	[%rd3], %rs1;
	ret;

}


// ===== COMPILED SASS (sm_100) =====

	.target	sm_100

	.elftype	@"ET_EXEC"


//--------------------- .note.nv.tkinfo           --------------------------
	.section	.note.nv.tkinfo,"",@"SHT_NOTE"
	.sectionflags	@"SHF_NOTE_NV_TKINFO"
	.tkinfo
        /*0018*/ 	.word	0x00000002
        /*0030*/ 	.string	""
        /*0030*/ 	.string	"ptxas"
        /*0030*/ 	.string	"Cuda compilation tools, release 13.0, V13.0.88"
        /*0030*/ 	.string	"Build cuda_13.0.r13.0/compiler.36424714_0"
        /*0030*/ 	.string	"-arch sm_100 -m 64 "



//--------------------- .note.nv.cuinfo           --------------------------
	.section	.note.nv.cuinfo,"",@"SHT_NOTE"
	.sectionflags	@"SHF_NOTE_NV_CUINFO"
        /*0018*/ 	.short	0x0002
        /*001a*/ 	.short	0x0064
        /*001c*/ 	.short	0x0082
	.zero		2


//--------------------- .nv.info                  --------------------------
	.section	.nv.info,"",@"SHT_CUDA_INFO"
	.align	4


	//----- nvinfo : EIATTR_REGCOUNT
	.align		4
        /*0000*/ 	.byte	0x04, 0x2f
        /*0002*/ 	.short	(.L_4 - .L_3)
	.align		4
.L_3:
        /*0004*/ 	.word	index@(_Z6AssignPi)
        /*0008*/ 	.word	0x0000000c


	//----- nvinfo : EIATTR_FRAME_SIZE
	.align		4
.L_4:
        /*000c*/ 	.byte	0x04, 0x11
        /*000e*/ 	.short	(.L_6 - .L_5)
	.align		4
.L_5:
        /*0010*/ 	.word	index@(_Z6AssignPi)
        /*0014*/ 	.word	0x00000000


	//----- nvinfo : EIATTR_REGCOUNT
	.align		4
.L_6:
        /*0018*/ 	.byte	0x04, 0x2f
        /*001a*/ 	.short	(.L_8 - .L_7)
	.align		4
.L_7:
        /*001c*/ 	.word	index@(_Z12checkAddressPiPb)
        /*0020*/ 	.word	0x00000008


	//----- nvinfo : EIATTR_FRAME_SIZE
	.align		4
.L_8:
        /*0024*/ 	.byte	0x04, 0x11
        /*0026*/ 	.short	(.L_10 - .L_9)
	.align		4
.L_9:
        /*0028*/ 	.word	index@(_Z12checkAddressPiPb)
        /*002c*/ 	.word	0x00000000


	//----- nvinfo : EIATTR_MIN_STACK_SIZE
	.align		4
.L_10:
        /*0030*/ 	.byte	0x04, 0x12
        /*0032*/ 	.short	(.L_12 - .L_11)
	.align		4
.L_11:
        /*0034*/ 	.word	index@(_Z12checkAddressPiPb)
        /*0038*/ 	.word	0x00000000


	//----- nvinfo : EIATTR_MIN_STACK_SIZE
	.align		4
.L_12:
        /*003c*/ 	.byte	0x04, 0x12
        /*003e*/ 	.short	(.L_14 - .L_13)
	.align		4
.L_13:
        /*0040*/ 	.word	index@(_Z6AssignPi)
        /*0044*/ 	.word	0x00000000
.L_14:


//--------------------- .nv.compat                --------------------------
	.section	.nv.compat,"",@"SHT_CUDA_COMPAT_INFO"
	.align	4
        /*0000*/ 	.byte	0x02, 0x09, 0x00, 0x00, 0x02, 0x02, 0x01, 0x00, 0x02, 0x05, 0x05, 0x00, 0x03, 0x07, 0x01, 0x01
        /*0010*/ 	.byte	0x02, 0x03, 0x00, 0x00, 0x02, 0x06, 0x01, 0x00, 0x04, 0x0b, 0x08, 0x00, 0x09, 0x00, 0x00, 0x00
        /*0020*/ 	.byte	0x00, 0x00, 0x00, 0x00


//--------------------- .nv.info._Z12checkAddressPiPb --------------------------
	.section	.nv.info._Z12checkAddressPiPb,"",@"SHT_CUDA_INFO"
	.sectionflags	@""
	.align	4


	//----- nvinfo : EIATTR_CUDA_API_VERSION
	.align		4
        /*0000*/ 	.byte	0x04, 0x37
        /*0002*/ 	.short	(.L_16 - .L_15)
.L_15:
        /*0004*/ 	.word	0x00000082


	//----- nvinfo : EIATTR_KPARAM_INFO
	.align		4
.L_16:
        /*0008*/ 	.byte	0x04, 0x17
        /*000a*/ 	.short	(.L_18 - .L_17)
.L_17:
        /*000c*/ 	.word	0x00000000
        /*0010*/ 	.short	0x0001
        /*0012*/ 	.short	0x0008
        /*0014*/ 	.byte	0x00, 0xf5, 0x21, 0x00


	//----- nvinfo : EIATTR_KPARAM_INFO
	.align		4
.L_18:
        /*0018*/ 	.byte	0x04, 0x17
        /*001a*/ 	.short	(.L_20 - .L_19)
.L_19:
        /*001c*/ 	.word	0x00000000
        /*0020*/ 	.short	0x0000
        /*0022*/ 	.short	0x0000
        /*0024*/ 	.byte	0x00, 0xf5, 0x21, 0x00


	//----- nvinfo : EIATTR_SPARSE_MMA_MASK
	.align		4
.L_20:
        /*0028*/ 	.byte	0x03, 0x50
        /*002a*/ 	.short	0x0000


	//----- nvinfo : EIATTR_MAXREG_COUNT
	.align		4
        /*002c*/ 	.byte	0x03, 0x1b
        /*002e*/ 	.short	0x00ff


	//----- nvinfo : EIATTR_MERCURY_ISA_VERSION
	.align		4
        /*0030*/ 	.byte	0x03, 0x5f
        /*0032*/ 	.short	0x0101


	//----- nvinfo : EIATTR_VRC_CTA_INIT_COUNT
	.align		4
        /*0034*/ 	.byte	0x02, 0x4a
	.zero		1
	.zero		1


	//----- nvinfo : EIATTR_EXIT_INSTR_OFFSETS
	.align		4
        /*0038*/ 	.byte	0x04, 0x1c
        /*003a*/ 	.short	(.L_22 - .L_21)


	//   ....[0]....
.L_21:
        /*003c*/ 	.word	0x00000090


	//----- nvinfo : EIATTR_CBANK_PARAM_SIZE
	.align		4
.L_22:
        /*0040*/ 	.byte	0x03, 0x19
        /*0042*/ 	.short	0x0010


	//----- nvinfo : EIATTR_PARAM_CBANK
	.align		4
        /*0044*/ 	.byte	0x04, 0x0a
        /*0046*/ 	.short	(.L_24 - .L_23)
	.align		4
.L_23:
        /*0048*/ 	.word	index@(.nv.constant0._Z12checkAddressPiPb)
        /*004c*/ 	.short	0x0380
        /*004e*/ 	.short	0x0010


	//----- nvinfo : EIATTR_SW_WAR
	.align		4
.L_24:
        /*0050*/ 	.byte	0x04, 0x36
        /*0052*/ 	.short	(.L_26 - .L_25)
.L_25:
        /*0054*/ 	.word	0x00000008
.L_26:


//--------------------- .nv.info._Z6AssignPi      --------------------------
	.section	.nv.info._Z6AssignPi,"",@"SHT_CUDA_INFO"
	.sectionflags	@""
	.align	4


	//----- nvinfo : EIATTR_CUDA_API_VERSION
	.align		4
        /*0000*/ 	.byte	0x04, 0x37
        /*0002*/ 	.short	(.L_28 - .L_27)
.L_27:
        /*0004*/ 	.word	0x00000082


	//----- nvinfo : EIATTR_KPARAM_INFO
	.align		4
.L_28:
        /*0008*/ 	.byte	0x04, 0x17
        /*000a*/ 	.short	(.L_30 - .L_29)
.L_29:
        /*000c*/ 	.word	0x00000000
        /*0010*/ 	.short	0x0000
        /*0012*/ 	.short	0x0000
        /*0014*/ 	.byte	0x00, 0xf5, 0x21, 0x00


	//----- nvinfo : EIATTR_SPARSE_MMA_MASK
	.align		4
.L_30:
        /*0018*/ 	.byte	0x03, 0x50
        /*001a*/ 	.short	0x0000


	//----- nvinfo : EIATTR_MAXREG_COUNT
	.align		4
        /*001c*/ 	.byte	0x03, 0x1b
        /*001e*/ 	.short	0x00ff


	//----- nvinfo : EIATTR_MERCURY_ISA_VERSION
	.align		4
        /*0020*/ 	.byte	0x03, 0x5f
        /*0022*/ 	.short	0x0101


	//----- nvinfo : EIATTR_VRC_CTA_INIT_COUNT
	.align		4
        /*0024*/ 	.byte	0x02, 0x4a
	.zero		1
	.zero		1


	//----- nvinfo : EIATTR_EXIT_INSTR_OFFSETS
	.align		4
        /*0028*/ 	.byte	0x04, 0x1c
        /*002a*/ 	.short	(.L_32 - .L_31)


	//   ....[0]....
.L_31:
        /*002c*/ 	.word	0x000000f0


	//----- nvinfo : EIATTR_CBANK_PARAM_SIZE
	.align		4
.L_32:
        /*0030*/ 	.byte	0x03, 0x19
        /*0032*/ 	.short	0x0008


	//----- nvinfo : EIATTR_PARAM_CBANK
	.align		4
        /*0034*/ 	.byte	0x04, 0x0a
        /*0036*/ 	.short	(.L_34 - .L_33)
	.align		4
.L_33:
        /*0038*/ 	.word	index@(.nv.constant0._Z6AssignPi)
        /*003c*/ 	.short	0x0380
        /*003e*/ 	.short	0x0008


	//----- nvinfo : EIATTR_SW_WAR
	.align		4
.L_34:
        /*0040*/ 	.byte	0x04, 0x36
        /*0042*/ 	.short	(.L_36 - .L_35)
.L_35:
        /*0044*/ 	.word	0x00000008
.L_36:


//--------------------- .nv.callgraph             --------------------------
	.section	.nv.callgraph,"",@"SHT_CUDA_CALLGRAPH"
	.align	4
	.sectionentsize	8
	.align		4
        /*0000*/ 	.word	0x00000000
	.align		4
        /*0004*/ 	.word	0xffffffff
	.align		4
        /*0008*/ 	.word	0x00000000
	.align		4
        /*000c*/ 	.word	0xfffffffe
	.align		4
        /*0010*/ 	.word	0x00000000
	.align		4
        /*0014*/ 	.word	0xfffffffd
	.align		4
        /*0018*/ 	.word	0x00000000
	.align		4
        /*001c*/ 	.word	0xfffffffc


//--------------------- .nv.constant4             --------------------------
	.section	.nv.constant4,"a",@progbits
	.align	8
	.align		8
.nv.constant4:
        /*0000*/ 	.dword	globalIn
	.align		8
        /*0008*/ 	.dword	globalOut


//--------------------- .nv.constant3             --------------------------
	.section	.nv.constant3,"a",@progbits
	.align	4
.nv.constant3:
	.type		globalConst,@object
	.size		globalConst,(.L_2 - globalConst)
globalConst:
	.zero		4096
.L_2:


//--------------------- .text._Z12checkAddressPiPb --------------------------
	.section	.text._Z12checkAddressPiPb,"ax",@progbits
	.align	128
        .global         _Z12checkAddressPiPb
        .type           _Z12checkAddressPiPb,@function
        .size           _Z12checkAddressPiPb,(.L_x_2 - _Z12checkAddressPiPb)
        .other          _Z12checkAddressPiPb,@"STO_CUDA_ENTRY STV_DEFAULT"
_Z12checkAddressPiPb:
.text._Z12checkAddressPiPb:
[----:B------:R-:W-:Y:S08]  /*0000*/  LDC R1, c[0x0][0x37c] ;  /* 0x0000df00ff017b82 */ /* 0x000ff00000000800 */
[----:B------:R-:W0:Y:S01]  /*0010*/  LDC.64 R4, c[0x0][0x380] ;  /* 0x0000e000ff047b82 */ /* 0x000e220000000a00 */
[----:B------:R-:W0:Y:S01]  /*0020*/  LDCU.64 UR6, c[0x0][0x120] ;  /* 0x00002400ff0677ac */ /* 0x000e220008000a00 */
[----:B------:R-:W1:Y:S06]  /*0030*/  LDCU.64 UR4, c[0x0][0x358] ;  /* 0x00006b00ff0477ac */ /* 0x000e6c0008000a00 */
[----:B------:R-:W1:Y:S01]  /*0040*/  LDC.64 R2, c[0x0][0x388] ;  /* 0x0000e200ff027b82 */ /* 0x000e620000000a00 */
[----:B0-----:R-:W-:-:S04]  /*0050*/  ISETP.NE.U32.AND P0, PT, R4, UR6, PT ;  /* 0x0000000604007c0c */ /* 0x001fc8000bf05070 */
[----:B------:R-:W-:-:S04]  /*0060*/  ISETP.NE.AND.EX P0, PT, R5, UR7, PT, P0 ;  /* 0x0000000705007c0c */ /* 0x000fc8000bf05300 */
[----:B------:R-:W-:-:S05]  /*0070*/  SEL R5, RZ, 0x1, P0 ;  /* 0x00000001ff057807 */ /* 0x000fca0000000000 */
[----:B-1----:R-:W-:Y:S01]  /*0080*/  STG.E.U8 desc[UR4][R2.64], R5 ;  /* 0x0000000502007986 */ /* 0x002fe2000c101104 */
[----:B------:R-:W-:Y:S05]  /*0090*/  EXIT ;  /* 0x000000000000794d */ /* 0x000fea0003800000 */
.L_x_0:
[----:B------:R-:W-:-:S00]  /*00a0*/  BRA `(.L_x_0) ;  /* 0xfffffffc00fc7947 */ /* 0x000fc0000383ffff */
[----:B------:R-:W-:-:S00]  /*00b0*/  NOP ;  /* 0x0000000000007918 */ /* 0x000fc00000000000 */
        /* <DEDUP_REMOVED lines=12> */
.L_x_2:


//--------------------- .text._Z6AssignPi         --------------------------
	.section	.text._Z6AssignPi,"ax",@progbits
	.align	128
        .global         _Z6AssignPi
        .type           _Z6AssignPi,@function
        .size           _Z6AssignPi,(.L_x_3 - _Z6AssignPi)
        .other          _Z6AssignPi,@"STO_CUDA_ENTRY STV_DEFAULT"
_Z6AssignPi:
.text._Z6AssignPi:
[----:B------:R-:W-:Y:S01]  /*0000*/  LDC R1, c[0x0][0x37c] ;  /* 0x0000df00ff017b82 */ /* 0x000fe20000000800 */
[----:B------:R-:W0:Y:S07]  /*0010*/  S2R R9, SR_TID.X ;  /* 0x0000000000097919 */ /* 0x000e2e0000002100 */
[----:B------:R-:W0:Y:S01]  /*0020*/  S2UR UR6, SR_CTAID.X ;  /* 0x00000000000679c3 */ /* 0x000e220000002500 */
[----:B------:R-:W1:Y:S07]  /*0030*/  LDCU.64 UR4, c[0x0][0x358] ;  /* 0x00006b00ff0477ac */ /* 0x000e6e0008000a00 */
[----:B------:R-:W0:Y:S08]  /*0040*/  LDC R0, c[0x0][0x360] ;  /* 0x0000d800ff007b82 */ /* 0x000e300000000800 */
[----:B------:R-:W2:Y:S08]  /*0050*/  LDC.64 R2, c[0x4][RZ] ;  /* 0x01000000ff027b82 */ /* 0x000eb00000000a00 */
[----:B------:R-:W3:Y:S01]  /*0060*/  LDC.64 R4, c[0x0][0x380] ;  /* 0x0000e000ff047b82 */ /* 0x000ee20000000a00 */
[----:B0-----:R-:W-:-:S07]  /*0070*/  IMAD R9, R0, UR6, R9 ;  /* 0x0000000600097c24 */ /* 0x001fce000f8e0209 */
[----:B------:R-:W0:Y:S01]  /*0080*/  LDC.64 R6, c[0x4][0x8] ;  /* 0x01000200ff067b82 */ /* 0x000e220000000a00 */
[----:B--2---:R-:W-:-:S06]  /*0090*/  IMAD.WIDE R2, R9, 0x4, R2 ;  /* 0x0000000409027825 */ /* 0x004fcc00078e0202 */
[----:B-1----:R-:W2:Y:S01]  /*00a0*/  LDG.E R3, desc[UR4][R2.64] ;  /* 0x0000000402037981 */ /* 0x002ea2000c1e1900 */
[----:B---3--:R-:W-:-:S04]  /*00b0*/  IMAD.WIDE R4, R9, 0x4, R4 ;  /* 0x0000000409047825 */ /* 0x008fc800078e0204 */
[----:B0-----:R-:W-:Y:S01]  /*00c0*/  IMAD.WIDE R6, R9, 0x4, R6 ;  /* 0x0000000409067825 */ /* 0x001fe200078e0206 */
[----:B--2---:R-:W-:Y:S04]  /*00d0*/  STG.E desc[UR4][R4.64], R3 ;  /* 0x0000000304007986 */ /* 0x004fe8000c101904 */
[----:B------:R-:W-:Y:S01]  /*00e0*/  STG.E desc[UR4][R6.64], R3 ;  /* 0x0000000306007986 */ /* 0x000fe2000c101904 */
[----:B------:R-:W-:Y:S05]  /*00f0*/  EXIT ;  /* 0x000000000000794d */ /* 0x000fea0003800000 */
.L_x_1:
        /* <DEDUP_REMOVED lines=16> */
.L_x_3:


//--------------------- .nv.shared.reserved.0     --------------------------
	.section	.nv.shared.reserved.0,"aw",@nobits
	.weak		__nv_reservedSMEM_offset_0_alias
	.size		__nv_reservedSMEM_offset_0_alias, 0, 64
	.other		__nv_reservedSMEM_offset_0_alias,@"STO_CUDA_RESERVED_SHARED STV_DEFAULT"
__nv_reservedSMEM_offset_0_alias:
	.zero		0
	.zero		64


//--------------------- .nv.global                --------------------------
	.section	.nv.global,"aw",@nobits
	.align	4
.nv.global:
	.type		globalIn,@object
	.size		globalIn,(globalOut - globalIn)
globalIn:
	.zero		4096
	.type		globalOut,@object
	.size		globalOut,(.L_1 - globalOut)
globalOut:
	.zero		4096
.L_1:


//--------------------- .nv.constant0._Z12checkAddressPiPb --------------------------
	.section	.nv.constant0._Z12checkAddressPiPb,"a",@progbits
	.sectionflags	@""
	.align	4
.nv.constant0._Z12checkAddressPiPb:
	.zero		912


//--------------------- .nv.constant0._Z6AssignPi --------------------------
	.section	.nv.constant0._Z6AssignPi,"a",@progbits
	.sectionflags	@""
	.align	4
.nv.constant0._Z6AssignPi:
	.zero		904


//--------------------- SYMBOLS --------------------------

	.type		.nv.reservedSmem.offset0,@object
	.size		.nv.reservedSmem.offset0,0x4
